	.headerflags	@"EF_CUDA_TEXMODE_UNIFIED EF_CUDA_64BIT_ADDRESS EF_CUDA_ACCELERATORS EF_CUDA_SM90 EF_CUDA_VIRTUAL_SM(EF_CUDA_SM90)"
	.elftype	@"ET_EXEC"


//--------------------- .nv.info                  --------------------------
	.section	.nv.info,"",@"SHT_CUDA_INFO"
	.align	4


	//----- nvinfo : EIATTR_REGCOUNT
	.align		4
        /*0000*/ 	.byte	0x04, 0x2f
        /*0002*/ 	.short	(.L_3 - .L_2)
	.align		4
.L_2:
        /*0004*/ 	.word	index@(triton_poi_fused__native_batch_norm_legit_no_training_20)
        /*0008*/ 	.word	0x00000016


	//----- nvinfo : EIATTR_MIN_STACK_SIZE
	.align		4
.L_3:
        /*000c*/ 	.byte	0x04, 0x12
        /*000e*/ 	.short	(.L_5 - .L_4)
	.align		4
.L_4:
        /*0010*/ 	.word	index@(triton_poi_fused__native_batch_norm_legit_no_training_20)
        /*0014*/ 	.word	0x00000000


	//----- nvinfo : EIATTR_FRAME_SIZE
	.align		4
.L_5:
        /*0018*/ 	.byte	0x04, 0x11
        /*001a*/ 	.short	(.L_7 - .L_6)
	.align		4
.L_6:
        /*001c*/ 	.word	index@(triton_poi_fused__native_batch_norm_legit_no_training_20)
        /*0020*/ 	.word	0x00000000


	//----- nvinfo : EIATTR_MIN_STACK_SIZE
	.align		4
.L_7:
        /*0024*/ 	.byte	0x04, 0x12
        /*0026*/ 	.short	(.L_9 - .L_8)
	.align		4
.L_8:
        /*0028*/ 	.word	index@(triton_poi_fused__native_batch_norm_legit_no_training_20)
        /*002c*/ 	.word	0x00000000
.L_9:


//--------------------- .nv.info.triton_poi_fused__native_batch_norm_legit_no_training_20 --------------------------
	.section	.nv.info.triton_poi_fused__native_batch_norm_legit_no_training_20,"",@"SHT_CUDA_INFO"
	.sectionflags	@""
	.align	4


	//----- nvinfo : EIATTR_CUDA_API_VERSION
	.align		4
        /*0000*/ 	.byte	0x04, 0x37
        /*0002*/ 	.short	(.L_11 - .L_10)
.L_10:
        /*0004*/ 	.word	0x0000007c


	//----- nvinfo : EIATTR_KPARAM_INFO
	.align		4
.L_11:
        /*0008*/ 	.byte	0x04, 0x17
        /*000a*/ 	.short	(.L_13 - .L_12)
.L_12:
        /*000c*/ 	.word	0x00000000
        /*0010*/ 	.short	0x0006
        /*0012*/ 	.short	0x0030
        /*0014*/ 	.byte	0x00, 0xf0, 0x11, 0x00


	//----- nvinfo : EIATTR_KPARAM_INFO
	.align		4
.L_13:
        /*0018*/ 	.byte	0x04, 0x17
        /*001a*/ 	.short	(.L_15 - .L_14)
.L_14:
        /*001c*/ 	.word	0x00000000
        /*0020*/ 	.short	0x0005
        /*0022*/ 	.short	0x0028
        /*0024*/ 	.byte	0x00, 0xf4, 0x21, 0x00


	//----- nvinfo : EIATTR_KPARAM_INFO
	.align		4
.L_15:
        /*0028*/ 	.byte	0x04, 0x17
        /*002a*/ 	.short	(.L_17 - .L_16)
.L_16:
        /*002c*/ 	.word	0x00000000
        /*0030*/ 	.short	0x0004
        /*0032*/ 	.short	0x0020
        /*0034*/ 	.byte	0x00, 0xf4, 0x21, 0x00


	//----- nvinfo : EIATTR_KPARAM_INFO
	.align		4
.L_17:
        /*0038*/ 	.byte	0x04, 0x17
        /*003a*/ 	.short	(.L_19 - .L_18)
.L_18:
        /*003c*/ 	.word	0x00000000
        /*0040*/ 	.short	0x0003
        /*0042*/ 	.short	0x0018
        /*0044*/ 	.byte	0x00, 0xf4, 0x21, 0x00


	//----- nvinfo : EIATTR_KPARAM_INFO
	.align		4
.L_19:
        /*0048*/ 	.byte	0x04, 0x17
        /*004a*/ 	.short	(.L_21 - .L_20)
.L_20:
        /*004c*/ 	.word	0x00000000
        /*0050*/ 	.short	0x0002
        /*0052*/ 	.short	0x0010
        /*0054*/ 	.byte	0x00, 0xf4, 0x21, 0x00


	//----- nvinfo : EIATTR_KPARAM_INFO
	.align		4
.L_21:
        /*0058*/ 	.byte	0x04, 0x17
        /*005a*/ 	.short	(.L_23 - .L_22)
.L_22:
        /*005c*/ 	.word	0x00000000
        /*0060*/ 	.short	0x0001
        /*0062*/ 	.short	0x0008
        /*0064*/ 	.byte	0x00, 0xf4, 0x21, 0x00


	//----- nvinfo : EIATTR_KPARAM_INFO
	.align		4
.L_23:
        /*0068*/ 	.byte	0x04, 0x17
        /*006a*/ 	.short	(.L_25 - .L_24)
.L_24:
        /*006c*/ 	.word	0x00000000
        /*0070*/ 	.short	0x0000
        /*0072*/ 	.short	0x0000
        /*0074*/ 	.byte	0x00, 0xf4, 0x21, 0x00


	//----- nvinfo : EIATTR_SPARSE_MMA_MASK
	.align		4
.L_25:
        /*0078*/ 	.byte	0x03, 0x50
        /*007a*/ 	.short	0x0000


	//----- nvinfo : EIATTR_MAXREG_COUNT
	.align		4
        /*007c*/ 	.byte	0x03, 0x1b
        /*007e*/ 	.short	0x00ff


	//----- nvinfo : EIATTR_EXIT_INSTR_OFFSETS
	.align		4
        /*0080*/ 	.byte	0x04, 0x1c
        /*0082*/ 	.short	(.L_27 - .L_26)


	//   ....[0]....
.L_26:
        /*0084*/ 	.word	0x000003d0


	//   ....[1]....
        /*0088*/ 	.word	0x000003f0


	//----- nvinfo : EIATTR_REQNTID
	.align		4
.L_27:
        /*008c*/ 	.byte	0x04, 0x10
        /*008e*/ 	.short	(.L_29 - .L_28)
.L_28:
        /*0090*/ 	.word	0x00000100
        /*0094*/ 	.word	0x00000001
        /*0098*/ 	.word	0x00000001


	//----- nvinfo : EIATTR_CBANK_PARAM_SIZE
	.align		4
.L_29:
        /*009c*/ 	.byte	0x03, 0x19
        /*009e*/ 	.short	0x0034


	//----- nvinfo : EIATTR_PARAM_CBANK
	.align		4
        /*00a0*/ 	.byte	0x04, 0x0a
        /*00a2*/ 	.short	(.L_31 - .L_30)
	.align		4
.L_30:
        /*00a4*/ 	.word	index@(.nv.constant0.triton_poi_fused__native_batch_norm_legit_no_training_20)
        /*00a8*/ 	.short	0x0210
        /*00aa*/ 	.short	0x0034


	//----- nvinfo : EIATTR_SW_WAR
	.align		4
.L_31:
        /*00ac*/ 	.byte	0x04, 0x36
        /*00ae*/ 	.short	(.L_33 - .L_32)
.L_32:
        /*00b0*/ 	.word	0x00000008
.L_33:


//--------------------- .nv.callgraph             --------------------------
	.section	.nv.callgraph,"",@"SHT_CUDA_CALLGRAPH"
	.align	4
	.sectionentsize	8
	.align		4
        /*0000*/ 	.word	0x00000000
	.align		4
        /*0004*/ 	.word	0xffffffff
	.align		4
        /*0008*/ 	.word	0x00000000
	.align		4
        /*000c*/ 	.word	0xfffffffe
	.align		4
        /*0010*/ 	.word	0x00000000
	.align		4
        /*0014*/ 	.word	0xfffffffd
	.align		4
        /*0018*/ 	.word	0x00000000
	.align		4
        /*001c*/ 	.word	0xfffffffc


//--------------------- .nv.constant4             --------------------------
	.section	.nv.constant4,"a",@progbits
	.align	8
	.align		8
.nv.constant4:
        /*0000*/ 	.dword	_$_str
	.align		8
        /*0008*/ 	.dword	_$_str_$_2


//--------------------- .text.triton_poi_fused__native_batch_norm_legit_no_training_20 --------------------------
	.section	.text.triton_poi_fused__native_batch_norm_legit_no_training_20,"ax",@progbits
	.align	128
        .global         triton_poi_fused__native_batch_norm_legit_no_training_20
        .type           triton_poi_fused__native_batch_norm_legit_no_training_20,@function
        .size           triton_poi_fused__native_batch_norm_legit_no_training_20,(.L_x_1 - triton_poi_fused__native_batch_norm_legit_no_training_20)
        .other          triton_poi_fused__native_batch_norm_legit_no_training_20,@"STO_CUDA_ENTRY STV_DEFAULT"
triton_poi_fused__native_batch_norm_legit_no_training_20:
.text.triton_poi_fused__native_batch_norm_legit_no_training_20:
[----:B------:R-:W0:Y:S01]  /*0000*/  LDC R1, c[0x0][0x28] ;  /* 0x00000a00ff017b82 */ /* 0x000e220000000800 */
[----:B------:R-:W1:Y:S07]  /*0010*/  S2R R0, SR_TID.X ;  /* 0x0000000000007919 */ /* 0x000e6e0000002100 */
[----:B------:R-:W2:Y:S01]  /*0020*/  LDC.64 R8, c[0x0][0x220] ;  /* 0x00008800ff087b82 */ /* 0x000ea20000000a00 */
[----:B------:R-:W-:Y:S01]  /*0030*/  ULDC.64 UR4, c[0x0][0x208] ;  /* 0x0000820000047ab9 */ /* 0x000fe20000000a00 */
[----:B------:R-:W3:Y:S06]  /*0040*/  S2R R3, SR_CTAID.X ;  /* 0x0000000000037919 */ /* 0x000eec0000002500 */
[----:B------:R-:W4:Y:S08]  /*0050*/  LDC.64 R12, c[0x0][0x210] ;  /* 0x00008400ff0c7b82 */ /* 0x000f300000000a00 */
[----:B------:R-:W5:Y:S08]  /*0060*/  LDC.64 R14, c[0x0][0x218] ;  /* 0x00008600ff0e7b82 */ /* 0x000f700000000a00 */
[----:B------:R-:W5:Y:S01]  /*0070*/  LDC.64 R16, c[0x0][0x228] ;  /* 0x00008a00ff107b82 */ /* 0x000f620000000a00 */
[----:B-1----:R-:W-:-:S07]  /*0080*/  SHF.L.U32 R0, R0, 0x1, RZ ;  /* 0x0000000100007819 */ /* 0x002fce00000006ff */
[----:B------:R-:W1:Y:S01]  /*0090*/  LDC.64 R18, c[0x0][0x230] ;  /* 0x00008c00ff127b82 */ /* 0x000e620000000a00 */
[----:B------:R-:W-:-:S04]  /*00a0*/  LOP3.LUT R0, R0, 0x1fe, RZ, 0xc0, !PT ;  /* 0x000001fe00007812 */ /* 0x000fc800078ec0ff */
[----:B---3--:R-:W-:-:S04]  /*00b0*/  LEA R0, R3, R0, 0x9 ;  /* 0x0000000003007211 */ /* 0x008fc800078e48ff */
[C---:B------:R-:W-:Y:S01]  /*00c0*/  ISETP.GE.AND P4, PT, R0.reuse, 0x12c00, PT ;  /* 0x00012c000000780c */ /* 0x040fe20003f86270 */
[----:B------:R-:W-:-:S05]  /*00d0*/  IMAD.HI R2, R0, 0x1b4e81b5, RZ ;  /* 0x1b4e81b500027827 */ /* 0x000fca00078e02ff */
[----:B------:R-:W-:-:S04]  /*00e0*/  SHF.R.U32.HI R3, RZ, 0x1f, R2 ;  /* 0x0000001fff037819 */ /* 0x000fc80000011602 */
[----:B------:R-:W-:-:S05]  /*00f0*/  LEA.HI.SX32 R3, R2, R3, 0x1b ;  /* 0x0000000302037211 */ /* 0x000fca00078fdaff */
[----:B------:R-:W-:Y:S01]  /*0100*/  IMAD R11, R3, -0x12c, R0 ;  /* 0xfffffed4030b7824 */ /* 0x000fe200078e0200 */
[----:B------:R-:W-:-:S03]  /*0110*/  CS2R R2, SRZ ;  /* 0x0000000000027805 */ /* 0x000fc6000001ff00 */
[----:B--2---:R-:W-:-:S05]  /*0120*/  IMAD.WIDE R8, R11, 0x4, R8 ;  /* 0x000000040b087825 */ /* 0x004fca00078e0208 */
[----:B------:R2:W3:Y:S01]  /*0130*/  @!P4 LDG.E.EL.64 R2, desc[UR4][R8.64] ;  /* 0x000000040802c981 */ /* 0x0004e2000c2e1b00 */
[----:B------:R-:W-:Y:S02]  /*0140*/  CS2R R4, SRZ ;  /* 0x0000000000047805 */ /* 0x000fe4000001ff00 */
[----:B------:R-:W-:Y:S01]  /*0150*/  CS2R R6, SRZ ;  /* 0x0000000000067805 */ /* 0x000fe2000001ff00 */
[----:B----4-:R-:W-:-:S04]  /*0160*/  IMAD.WIDE R12, R0, 0x4, R12 ;  /* 0x00000004000c7825 */ /* 0x010fc800078e020c */
[C---:B-----5:R-:W-:Y:S01]  /*0170*/  IMAD.WIDE R14, R11.reuse, 0x4, R14 ;  /* 0x000000040b0e7825 */ /* 0x060fe200078e020e */
[----:B------:R-:W4:Y:S04]  /*0180*/  @!P4 LDG.E.64 R4, desc[UR4][R12.64] ;  /* 0x000000040c04c981 */ /* 0x000f28000c1e1b00 */
[----:B------:R5:W4:Y:S01]  /*0190*/  @!P4 LDG.E.EL.64 R6, desc[UR4][R14.64] ;  /* 0x000000040e06c981 */ /* 0x000b22000c2e1b00 */
[----:B0-----:R-:W-:Y:S01]  /*01a0*/  IMAD.WIDE R16, R11, 0x4, R16 ;  /* 0x000000040b107825 */ /* 0x001fe200078e0210 */
[----:B--2---:R-:W-:-:S03]  /*01b0*/  CS2R R8, SRZ ;  /* 0x0000000000087805 */ /* 0x004fc6000001ff00 */
[----:B-1----:R-:W-:Y:S01]  /*01c0*/  IMAD.WIDE R18, R11, 0x4, R18 ;  /* 0x000000040b127825 */ /* 0x002fe200078e0212 */
[----:B------:R-:W-:-:S04]  /*01d0*/  CS2R R10, SRZ ;  /* 0x00000000000a7805 */ /* 0x000fc8000001ff00 */
[----:B------:R-:W2:Y:S04]  /*01e0*/  @!P4 LDG.E.EL.64 R8, desc[UR4][R18.64] ;  /* 0x000000041208c981 */ /* 0x000ea8000c2e1b00 */
[----:B------:R-:W2:Y:S01]  /*01f0*/  @!P4 LDG.E.EL.64 R10, desc[UR4][R16.64] ;  /* 0x00000004100ac981 */ /* 0x000ea2000c2e1b00 */
[----:B-----5:R-:W-:Y:S01]  /*0200*/  HFMA2.MMA R15, -RZ, RZ, 1.625, 0 ;  /* 0x3e800000ff0f7435 */ /* 0x020fe200000001ff */
[----:B---3--:R-:W-:Y:S01]  /*0210*/  FADD R2, R2, 9.9999997473787516356e-06 ;  /* 0x3727c5ac02027421 */ /* 0x008fe20000000000 */
[----:B------:R-:W-:-:S03]  /*0220*/  FADD R12, R3, 9.9999997473787516356e-06 ;  /* 0x3727c5ac030c7421 */ /* 0x000fc60000000000 */
[----:B------:R0:W1:Y:S08]  /*0230*/  MUFU.SQRT R13, R2 ;  /* 0x00000002000d7308 */ /* 0x0000700000002000 */
[----:B------:R-:W3:Y:S01]  /*0240*/  MUFU.SQRT R14, R12 ;  /* 0x0000000c000e7308 */ /* 0x000ee20000002000 */
[----:B0-----:R-:W0:Y:S01]  /*0250*/  LDC.64 R2, c[0x0][0x238] ;  /* 0x00008e00ff027b82 */ /* 0x001e220000000a00 */
[----:B-1----:R-:W-:-:S02]  /*0260*/  FSETP.GT.AND P0, PT, R13, 8.50705917302346158658e+37, PT ;  /* 0x7e8000000d00780b */ /* 0x002fc40003f04000 */
[----:B------:R-:W-:Y:S02]  /*0270*/  FSETP.GEU.AND P2, PT, R13, 1.175494350822287508e-38, PT ;  /* 0x008000000d00780b */ /* 0x000fe40003f4e000 */
[C---:B---3--:R-:W-:Y:S02]  /*0280*/  FSETP.GT.AND P1, PT, R14.reuse, 8.50705917302346158658e+37, PT ;  /* 0x7e8000000e00780b */ /* 0x048fe40003f24000 */
[----:B------:R-:W-:-:S07]  /*0290*/  FSETP.GEU.AND P3, PT, R14, 1.175494350822287508e-38, PT ;  /* 0x008000000e00780b */ /* 0x000fce0003f6e000 */
[----:B------:R-:W-:-:S04]  /*02a0*/  @P0 FMUL R13, R13, 0.25 ;  /* 0x3e8000000d0d0820 */ /* 0x000fc80000400000 */
[----:B------:R-:W-:Y:S01]  /*02b0*/  @!P2 FMUL R13, R13, 16777216 ;  /* 0x4b8000000d0da820 */ /* 0x000fe20000400000 */
[----:B------:R-:W-:-:S04]  /*02c0*/  @P1 FMUL R14, R14, 0.25 ;  /* 0x3e8000000e0e1820 */ /* 0x000fc80000400000 */
[----:B------:R-:W-:Y:S01]  /*02d0*/  @!P3 FMUL R14, R14, 16777216 ;  /* 0x4b8000000e0eb820 */ /* 0x000fe20000400000 */
[----:B------:R-:W1:Y:S01]  /*02e0*/  MUFU.RCP R13, R13 ;  /* 0x0000000d000d7308 */ /* 0x000e620000001000 */
[----:B------:R-:W-:-:S07]  /*02f0*/  FSEL R12, R15, 1, P0 ;  /* 0x3f8000000f0c7808 */ /* 0x000fce0000000000 */
[----:B------:R-:W3:Y:S01]  /*0300*/  MUFU.RCP R14, R14 ;  /* 0x0000000e000e7308 */ /* 0x000ee20000001000 */
[----:B------:R-:W-:Y:S01]  /*0310*/  FSEL R15, R15, 1, P1 ;  /* 0x3f8000000f0f7808 */ /* 0x000fe20000800000 */
[----:B------:R-:W-:Y:S01]  /*0320*/  @!P2 FMUL R12, R12, 16777216 ;  /* 0x4b8000000c0ca820 */ /* 0x000fe20000400000 */
[----:B----4-:R-:W-:-:S03]  /*0330*/  FADD R4, -R6, R4 ;  /* 0x0000000406047221 */ /* 0x010fc60000000100 */
[----:B------:R-:W-:Y:S01]  /*0340*/  @!P3 FMUL R15, R15, 16777216 ;  /* 0x4b8000000f0fb820 */ /* 0x000fe20000400000 */
[----:B------:R-:W-:Y:S01]  /*0350*/  FADD R5, -R7, R5 ;  /* 0x0000000507057221 */ /* 0x000fe20000000100 */
[----:B-1----:R-:W-:Y:S02]  /*0360*/  FMUL R13, R13, R12 ;  /* 0x0000000c0d0d7220 */ /* 0x002fe40000400000 */
[----:B---3--:R-:W-:Y:S02]  /*0370*/  FMUL R6, R14, R15 ;  /* 0x0000000f0e067220 */ /* 0x008fe40000400000 */
[----:B------:R-:W-:Y:S02]  /*0380*/  FMUL R13, R4, R13 ;  /* 0x0000000d040d7220 */ /* 0x000fe40000400000 */
[----:B------:R-:W-:Y:S01]  /*0390*/  FMUL R6, R5, R6 ;  /* 0x0000000605067220 */ /* 0x000fe20000400000 */
[----:B0-----:R-:W-:-:S04]  /*03a0*/  IMAD.WIDE R2, R0, 0x4, R2 ;  /* 0x0000000400027825 */ /* 0x001fc800078e0202 */
[----:B--2---:R-:W-:Y:S01]  /*03b0*/  FFMA R8, R13, R10, R8 ;  /* 0x0000000a0d087223 */ /* 0x004fe20000000008 */
[----:B------:R-:W-:Y:S01]  /*03c0*/  FFMA R9, R6, R11, R9 ;  /* 0x0000000b06097223 */ /* 0x000fe20000000009 */
[----:B------:R-:W-:Y:S06]  /*03d0*/  @P4 EXIT ;  /* 0x000000000000494d */ /* 0x000fec0003800000 */
[----:B------:R-:W-:Y:S01]  /*03e0*/  STG.E.64 desc[UR4][R2.64], R8 ;  /* 0x0000000802007986 */ /* 0x000fe2000c101b04 */
[----:B------:R-:W-:Y:S05]  /*03f0*/  EXIT ;  /* 0x000000000000794d */ /* 0x000fea0003800000 */
.L_x_0:
[----:B------:R-:W-:-:S00]  /*0400*/  BRA `(.L_x_0) ;  /* 0xfffffffc00fc7947 */ /* 0x000fc0000383ffff */
[----:B------:R-:W-:-:S00]  /*0410*/  NOP ;  /* 0x0000000000007918 */ /* 0x000fc00000000000 */
        /* <DEDUP_REMOVED lines=14> */
.L_x_1:


//--------------------- .nv.global.init           --------------------------
	.section	.nv.global.init,"aw",@progbits
.nv.global.init:
	.type		_$_str,@object
	.size		_$_str,(_$_str_$_2 - _$_str)
_$_str:
        /*0000*/ 	.byte	0x5f, 0x5f, 0x43, 0x55, 0x44, 0x41, 0x5f, 0x46, 0x54, 0x5a, 0x00
	.type		_$_str_$_2,@object
	.size		_$_str_$_2,(.L_1 - _$_str_$_2)
_$_str_$_2:
        /*000b*/ 	.byte	0x5f, 0x5f, 0x43, 0x55, 0x44, 0x41, 0x5f, 0x50, 0x52, 0x45, 0x43, 0x5f, 0x53, 0x51, 0x52, 0x54
        /*001b*/ 	.byte	0x00
.L_1:


//--------------------- .nv.constant0.triton_poi_fused__native_batch_norm_legit_no_training_20 --------------------------
	.section	.nv.constant0.triton_poi_fused__native_batch_norm_legit_no_training_20,"a",@progbits
	.sectionflags	@""
	.align	4
.nv.constant0.triton_poi_fused__native_batch_norm_legit_no_training_20:
	.zero		580
